	.headerflags	@"EF_CUDA_TEXMODE_UNIFIED EF_CUDA_64BIT_ADDRESS EF_CUDA_ACCELERATORS EF_CUDA_SM90 EF_CUDA_VIRTUAL_SM(EF_CUDA_SM90)"
	.elftype	@"ET_EXEC"


//--------------------- .nv.info                  --------------------------
	.section	.nv.info,"",@"SHT_CUDA_INFO"
	.align	4


	//----- nvinfo : EIATTR_REGCOUNT
	.align		4
        /*0000*/ 	.byte	0x04, 0x2f
        /*0002*/ 	.short	(.L_1 - .L_0)
	.align		4
.L_0:
        /*0004*/ 	.word	index@(triton_poi_fused_native_group_norm_silu_7)
        /*0008*/ 	.word	0x00000020


	//----- nvinfo : EIATTR_MIN_STACK_SIZE
	.align		4
.L_1:
        /*000c*/ 	.byte	0x04, 0x12
        /*000e*/ 	.short	(.L_3 - .L_2)
	.align		4
.L_2:
        /*0010*/ 	.word	index@(triton_poi_fused_native_group_norm_silu_7)
        /*0014*/ 	.word	0x00000000


	//----- nvinfo : EIATTR_FRAME_SIZE
	.align		4
.L_3:
        /*0018*/ 	.byte	0x04, 0x11
        /*001a*/ 	.short	(.L_5 - .L_4)
	.align		4
.L_4:
        /*001c*/ 	.word	index@(triton_poi_fused_native_group_norm_silu_7)
        /*0020*/ 	.word	0x00000000


	//----- nvinfo : EIATTR_MIN_STACK_SIZE
	.align		4
.L_5:
        /*0024*/ 	.byte	0x04, 0x12
        /*0026*/ 	.short	(.L_7 - .L_6)
	.align		4
.L_6:
        /*0028*/ 	.word	index@(triton_poi_fused_native_group_norm_silu_7)
        /*002c*/ 	.word	0x00000000
.L_7:


//--------------------- .nv.info.triton_poi_fused_native_group_norm_silu_7 --------------------------
	.section	.nv.info.triton_poi_fused_native_group_norm_silu_7,"",@"SHT_CUDA_INFO"
	.sectionflags	@""
	.align	4


	//----- nvinfo : EIATTR_CUDA_API_VERSION
	.align		4
        /*0000*/ 	.byte	0x04, 0x37
        /*0002*/ 	.short	(.L_9 - .L_8)
.L_8:
        /*0004*/ 	.word	0x0000007c


	//----- nvinfo : EIATTR_KPARAM_INFO
	.align		4
.L_9:
        /*0008*/ 	.byte	0x04, 0x17
        /*000a*/ 	.short	(.L_11 - .L_10)
.L_10:
        /*000c*/ 	.word	0x00000000
        /*0010*/ 	.short	0x0006
        /*0012*/ 	.short	0x0030
        /*0014*/ 	.byte	0x00, 0xf0, 0x11, 0x00


	//----- nvinfo : EIATTR_KPARAM_INFO
	.align		4
.L_11:
        /*0018*/ 	.byte	0x04, 0x17
        /*001a*/ 	.short	(.L_13 - .L_12)
.L_12:
        /*001c*/ 	.word	0x00000000
        /*0020*/ 	.short	0x0005
        /*0022*/ 	.short	0x0028
        /*0024*/ 	.byte	0x00, 0xf4, 0x21, 0x00


	//----- nvinfo : EIATTR_KPARAM_INFO
	.align		4
.L_13:
        /*0028*/ 	.byte	0x04, 0x17
        /*002a*/ 	.short	(.L_15 - .L_14)
.L_14:
        /*002c*/ 	.word	0x00000000
        /*0030*/ 	.short	0x0004
        /*0032*/ 	.short	0x0020
        /*0034*/ 	.byte	0x00, 0xf4, 0x21, 0x00


	//----- nvinfo : EIATTR_KPARAM_INFO
	.align		4
.L_15:
        /*0038*/ 	.byte	0x04, 0x17
        /*003a*/ 	.short	(.L_17 - .L_16)
.L_16:
        /*003c*/ 	.word	0x00000000
        /*0040*/ 	.short	0x0003
        /*0042*/ 	.short	0x0018
        /*0044*/ 	.byte	0x00, 0xf4, 0x21, 0x00


	//----- nvinfo : EIATTR_KPARAM_INFO
	.align		4
.L_17:
        /*0048*/ 	.byte	0x04, 0x17
        /*004a*/ 	.short	(.L_19 - .L_18)
.L_18:
        /*004c*/ 	.word	0x00000000
        /*0050*/ 	.short	0x0002
        /*0052*/ 	.short	0x0010
        /*0054*/ 	.byte	0x00, 0xf4, 0x21, 0x00


	//----- nvinfo : EIATTR_KPARAM_INFO
	.align		4
.L_19:
        /*0058*/ 	.byte	0x04, 0x17
        /*005a*/ 	.short	(.L_21 - .L_20)
.L_20:
        /*005c*/ 	.word	0x00000000
        /*0060*/ 	.short	0x0001
        /*0062*/ 	.short	0x0008
        /*0064*/ 	.byte	0x00, 0xf4, 0x21, 0x00


	//----- nvinfo : EIATTR_KPARAM_INFO
	.align		4
.L_21:
        /*0068*/ 	.byte	0x04, 0x17
        /*006a*/ 	.short	(.L_23 - .L_22)
.L_22:
        /*006c*/ 	.word	0x00000000
        /*0070*/ 	.short	0x0000
        /*0072*/ 	.short	0x0000
        /*0074*/ 	.byte	0x00, 0xf4, 0x21, 0x00


	//----- nvinfo : EIATTR_SPARSE_MMA_MASK
	.align		4
.L_23:
        /*0078*/ 	.byte	0x03, 0x50
        /*007a*/ 	.short	0x0000


	//----- nvinfo : EIATTR_MAXREG_COUNT
	.align		4
        /*007c*/ 	.byte	0x03, 0x1b
        /*007e*/ 	.short	0x00ff


	//----- nvinfo : EIATTR_EXIT_INSTR_OFFSETS
	.align		4
        /*0080*/ 	.byte	0x04, 0x1c
        /*0082*/ 	.short	(.L_25 - .L_24)


	//   ....[0]....
.L_24:
        /*0084*/ 	.word	0x00000b50


	//----- nvinfo : EIATTR_REQNTID
	.align		4
.L_25:
        /*0088*/ 	.byte	0x04, 0x10
        /*008a*/ 	.short	(.L_27 - .L_26)
.L_26:
        /*008c*/ 	.word	0x00000080
        /*0090*/ 	.word	0x00000001
        /*0094*/ 	.word	0x00000001


	//----- nvinfo : EIATTR_CBANK_PARAM_SIZE
	.align		4
.L_27:
        /*0098*/ 	.byte	0x03, 0x19
        /*009a*/ 	.short	0x0034


	//----- nvinfo : EIATTR_PARAM_CBANK
	.align		4
        /*009c*/ 	.byte	0x04, 0x0a
        /*009e*/ 	.short	(.L_29 - .L_28)
	.align		4
.L_28:
        /*00a0*/ 	.word	index@(.nv.constant0.triton_poi_fused_native_group_norm_silu_7)
        /*00a4*/ 	.short	0x0210
        /*00a6*/ 	.short	0x0034


	//----- nvinfo : EIATTR_SW_WAR
	.align		4
.L_29:
        /*00a8*/ 	.byte	0x04, 0x36
        /*00aa*/ 	.short	(.L_31 - .L_30)
.L_30:
        /*00ac*/ 	.word	0x00000008
.L_31:


//--------------------- .nv.callgraph             --------------------------
	.section	.nv.callgraph,"",@"SHT_CUDA_CALLGRAPH"
	.align	4
	.sectionentsize	8
	.align		4
        /*0000*/ 	.word	0x00000000
	.align		4
        /*0004*/ 	.word	0xffffffff
	.align		4
        /*0008*/ 	.word	0x00000000
	.align		4
        /*000c*/ 	.word	0xfffffffe
	.align		4
        /*0010*/ 	.word	0x00000000
	.align		4
        /*0014*/ 	.word	0xfffffffd
	.align		4
        /*0018*/ 	.word	0x00000000
	.align		4
        /*001c*/ 	.word	0xfffffffc


//--------------------- .text.triton_poi_fused_native_group_norm_silu_7 --------------------------
	.section	.text.triton_poi_fused_native_group_norm_silu_7,"ax",@progbits
	.align	128
        .global         triton_poi_fused_native_group_norm_silu_7
        .type           triton_poi_fused_native_group_norm_silu_7,@function
        .size           triton_poi_fused_native_group_norm_silu_7,(.L_x_1 - triton_poi_fused_native_group_norm_silu_7)
        .other          triton_poi_fused_native_group_norm_silu_7,@"STO_CUDA_ENTRY STV_DEFAULT"
triton_poi_fused_native_group_norm_silu_7:
.text.triton_poi_fused_native_group_norm_silu_7:
[----:B------:R-:W-:Y:S01]  /*0000*/  LDC R1, c[0x0][0x28] ;  /* 0x00000a00ff017b82 */ /* 0x000fe20000000800 */
[----:B------:R-:W1:Y:S07]  /*0010*/  S2R R0, SR_TID.X ;  /* 0x0000000000007919 */ /* 0x000e6e0000002100 */
[----:B------:R-:W2:Y:S01]  /*0020*/  LDC.64 R10, c[0x0][0x220] ;  /* 0x00008800ff0a7b82 */ /* 0x000ea20000000a00 */
[----:B------:R-:W-:Y:S01]  /*0030*/  ULDC.64 UR4, c[0x0][0x208] ;  /* 0x0000820000047ab9 */ /* 0x000fe20000000a00 */
[----:B------:R-:W3:Y:S06]  /*0040*/  S2R R3, SR_CTAID.X ;  /* 0x0000000000037919 */ /* 0x000eec0000002500 */
[----:B------:R-:W4:Y:S08]  /*0050*/  LDC.64 R8, c[0x0][0x218] ;  /* 0x00008600ff087b82 */ /* 0x000f300000000a00 */
[----:B------:R-:W5:Y:S08]  /*0060*/  LDC.64 R14, c[0x0][0x230] ;  /* 0x00008c00ff0e7b82 */ /* 0x000f700000000a00 */
[----:B------:R-:W5:Y:S01]  /*0070*/  LDC.64 R12, c[0x0][0x238] ;  /* 0x00008e00ff0c7b82 */ /* 0x000f620000000a00 */
[----:B-1----:R-:W-:-:S04]  /*0080*/  SHF.L.U32 R0, R0, 0x2, RZ ;  /* 0x0000000200007819 */ /* 0x002fc800000006ff */
[----:B------:R-:W-:Y:S02]  /*0090*/  LOP3.LUT R0, R0, 0x1fc, RZ, 0xc0, !PT ;  /* 0x000001fc00007812 */ /* 0x000fe400078ec0ff */
[----:B---3--:R-:W-:Y:S02]  /*00a0*/  SHF.R.S32.HI R21, RZ, 0x15, R3 ;  /* 0x00000015ff157819 */ /* 0x008fe40000011403 */
[----:B------:R-:W-:Y:S02]  /*00b0*/  LEA R0, R3, R0, 0xa ;  /* 0x0000000003007211 */ /* 0x000fe400078e50ff */
[----:B------:R-:W1:Y:S01]  /*00c0*/  LDC.64 R2, c[0x0][0x228] ;  /* 0x00008a00ff027b82 */ /* 0x000e620000000a00 */
[----:B------:R-:W-:Y:S02]  /*00d0*/  SGXT R21, R21, 0x1 ;  /* 0x000000011515781a */ /* 0x000fe40000000200 */
[----:B----4-:R-:W-:Y:S02]  /*00e0*/  IMAD.WIDE R8, R0, 0x4, R8 ;  /* 0x0000000400087825 */ /* 0x010fe400078e0208 */
[----:B------:R-:W-:-:S02]  /*00f0*/  LEA.HI R4, R21, R0, RZ, 0xa ;  /* 0x0000000015047211 */ /* 0x000fc400078f50ff */
[----:B------:R-:W-:Y:S02]  /*0100*/  LEA.HI R6, R21, R0, RZ, 0xc ;  /* 0x0000000015067211 */ /* 0x000fe400078f60ff */
[----:B------:R-:W-:Y:S02]  /*0110*/  SHF.R.S32.HI R4, RZ, 0xa, R4 ;  /* 0x0000000aff047819 */ /* 0x000fe40000011404 */
[----:B------:R-:W-:Y:S02]  /*0120*/  SHF.R.S32.HI R29, RZ, 0xc, R6 ;  /* 0x0000000cff1d7819 */ /* 0x000fe40000011406 */
[----:B------:R-:W-:-:S03]  /*0130*/  LEA.HI R5, R4, R4, RZ, 0x7 ;  /* 0x0000000404057211 */ /* 0x000fc600078f38ff */
[----:B--2---:R-:W-:Y:S01]  /*0140*/  IMAD.WIDE R26, R29, 0x4, R10 ;  /* 0x000000041d1a7825 */ /* 0x004fe200078e020a */
[----:B------:R-:W-:-:S04]  /*0150*/  LOP3.LUT R5, R5, 0xffffff80, RZ, 0xc0, !PT ;  /* 0xffffff8005057812 */ /* 0x000fc800078ec0ff */
[----:B------:R-:W-:Y:S01]  /*0160*/  IADD3 R23, R4, -R5, RZ ;  /* 0x8000000504177210 */ /* 0x000fe20007ffe0ff */
[----:B------:R-:W2:Y:S01]  /*0170*/  LDG.E.EL R16, desc[UR4][R26.64] ;  /* 0x000000041a107981 */ /* 0x000ea2000c2e1900 */
[----:B-1----:R-:W-:-:S03]  /*0180*/  IMAD.WIDE R28, R29, 0x4, R2 ;  /* 0x000000041d1c7825 */ /* 0x002fc600078e0202 */
[----:B------:R-:W2:Y:S01]  /*0190*/  LDG.E.128 R4, desc[UR4][R8.64] ;  /* 0x0000000408047981 */ /* 0x000ea2000c1e1d00 */
[C---:B-----5:R-:W-:Y:S01]  /*01a0*/  IMAD.WIDE R24, R23.reuse, 0x4, R14 ;  /* 0x0000000417187825 */ /* 0x060fe200078e020e */
[----:B------:R-:W-:Y:S02]  /*01b0*/  IADD3 R20, R0, 0x200, RZ ;  /* 0x0000020000147810 */ /* 0x000fe40007ffe0ff */
[----:B------:R-:W3:Y:S01]  /*01c0*/  LDG.E.EL R17, desc[UR4][R28.64] ;  /* 0x000000041c117981 */ /* 0x000ee2000c2e1900 */
[----:B0-----:R-:W-:-:S03]  /*01d0*/  IMAD.WIDE R22, R23, 0x4, R12 ;  /* 0x0000000417167825 */ /* 0x001fc600078e020c */
[----:B------:R-:W4:Y:S04]  /*01e0*/  LDG.E.EL R18, desc[UR4][R24.64] ;  /* 0x0000000418127981 */ /* 0x000f28000c2e1900 */
[----:B------:R0:W4:Y:S02]  /*01f0*/  LDG.E.EL R19, desc[UR4][R22.64] ;  /* 0x0000000416137981 */ /* 0x000124000c2e1900 */
[CC--:B0-----:R-:W-:Y:S02]  /*0200*/  LEA.HI R22, R21.reuse, R20.reuse, RZ, 0xa ;  /* 0x0000001415167211 */ /* 0x0c1fe400078f50ff */
[----:B------:R-:W-:Y:S02]  /*0210*/  LEA.HI R20, R21, R20, RZ, 0xc ;  /* 0x0000001415147211 */ /* 0x000fe400078f60ff */
[----:B------:R-:W-:-:S02]  /*0220*/  SHF.R.S32.HI R27, RZ, 0xa, R22 ;  /* 0x0000000aff1b7819 */ /* 0x000fc40000011416 */
[----:B------:R-:W-:Y:S02]  /*0230*/  SHF.R.S32.HI R23, RZ, 0xc, R20 ;  /* 0x0000000cff177819 */ /* 0x000fe40000011414 */
[----:B------:R-:W-:-:S03]  /*0240*/  LEA.HI R26, R27, R27, RZ, 0x7 ;  /* 0x0000001b1b1a7211 */ /* 0x000fc600078f38ff */
[C---:B------:R-:W-:Y:S01]  /*0250*/  IMAD.WIDE R20, R23.reuse, 0x4, R10 ;  /* 0x0000000417147825 */ /* 0x040fe200078e020a */
[----:B------:R-:W-:Y:S01]  /*0260*/  LOP3.LUT R26, R26, 0xffffff80, RZ, 0xc0, !PT ;  /* 0xffffff801a1a7812 */ /* 0x000fe200078ec0ff */
[----:B------:R-:W5:Y:S02]  /*0270*/  LDG.E.128 R8, desc[UR4][R8.64+0x800] ;  /* 0x0008000408087981 */ /* 0x000f64000c1e1d00 */
[----:B------:R-:W-:Y:S01]  /*0280*/  IMAD.WIDE R2, R23, 0x4, R2 ;  /* 0x0000000417027825 */ /* 0x000fe200078e0202 */
[----:B------:R-:W-:Y:S01]  /*0290*/  IADD3 R27, R27, -R26, RZ ;  /* 0x8000001a1b1b7210 */ /* 0x000fe20007ffe0ff */
[----:B------:R0:W5:Y:S04]  /*02a0*/  LDG.E.EL R20, desc[UR4][R20.64] ;  /* 0x0000000414147981 */ /* 0x000168000c2e1900 */
[C---:B------:R-:W-:Y:S01]  /*02b0*/  IMAD.WIDE R14, R27.reuse, 0x4, R14 ;  /* 0x000000041b0e7825 */ /* 0x040fe200078e020e */
[----:B------:R-:W5:Y:S03]  /*02c0*/  LDG.E.EL R2, desc[UR4][R2.64] ;  /* 0x0000000402027981 */ /* 0x000f66000c2e1900 */
[----:B------:R-:W-:-:S02]  /*02d0*/  IMAD.WIDE R12, R27, 0x4, R12 ;  /* 0x000000041b0c7825 */ /* 0x000fc400078e020c */
[----:B------:R1:W5:Y:S04]  /*02e0*/  LDG.E.EL R14, desc[UR4][R14.64] ;  /* 0x000000040e0e7981 */ /* 0x000368000c2e1900 */
[----:B------:R0:W5:Y:S01]  /*02f0*/  LDG.E.EL R13, desc[UR4][R12.64] ;  /* 0x000000040c0d7981 */ /* 0x000162000c2e1900 */
[----:B--2---:R-:W-:-:S04]  /*0300*/  FADD R4, R4, -R16 ;  /* 0x8000001004047221 */ /* 0x004fc80000000000 */
[----:B---3--:R-:W-:-:S04]  /*0310*/  FMUL R4, R17, R4 ;  /* 0x0000000411047220 */ /* 0x008fc80000400000 */
[----:B----4-:R-:W-:-:S04]  /*0320*/  FFMA R4, R18, R4, R19 ;  /* 0x0000000412047223 */ /* 0x010fc80000000013 */
[----:B0-----:R-:W-:Y:S01]  /*0330*/  FADD R21, RZ, -R4 ;  /* 0x80000004ff157221 */ /* 0x001fe20000000000 */
[--C-:B------:R-:W-:Y:S01]  /*0340*/  FADD R22, R5, -R16.reuse ;  /* 0x8000001005167221 */ /* 0x100fe20000000000 */
[--C-:B------:R-:W-:Y:S02]  /*0350*/  FADD R6, R6, -R16.reuse ;  /* 0x8000001006067221 */ /* 0x100fe40000000000 */
[----:B------:R-:W-:Y:S01]  /*0360*/  FMUL R21, R21, 1.4426950216293334961 ;  /* 0x3fb8aa3b15157820 */ /* 0x000fe20000400000 */
[----:B------:R-:W-:Y:S01]  /*0370*/  FADD R16, R7, -R16 ;  /* 0x8000001007107221 */ /* 0x000fe20000000000 */
[C---:B------:R-:W-:Y:S01]  /*0380*/  FMUL R5, R17.reuse, R22 ;  /* 0x0000001611057220 */ /* 0x040fe20000400000 */
[----:B------:R-:W-:Y:S02]  /*0390*/  FMUL R6, R17, R6 ;  /* 0x0000000611067220 */ /* 0x000fe40000400000 */
[----:B------:R-:W-:Y:S01]  /*03a0*/  FSETP.GEU.AND P4, PT, R21, -126, PT ;  /* 0xc2fc00001500780b */ /* 0x000fe20003f8e000 */
[----:B------:R-:W-:Y:S01]  /*03b0*/  FMUL R7, R17, R16 ;  /* 0x0000001011077220 */ /* 0x000fe20000400000 */
[C-C-:B------:R-:W-:Y:S01]  /*03c0*/  FFMA R5, R18.reuse, R5, R19.reuse ;  /* 0x0000000512057223 */ /* 0x140fe20000000013 */
[----:B------:R-:W-:-:S02]  /*03d0*/  FFMA R6, R18, R6, R19 ;  /* 0x0000000612067223 */ /* 0x000fc40000000013 */
[----:B------:R-:W-:Y:S01]  /*03e0*/  FFMA R7, R18, R7, R19 ;  /* 0x0000000712077223 */ /* 0x000fe20000000013 */
[----:B-1----:R-:W-:Y:S01]  /*03f0*/  FADD R15, RZ, -R5 ;  /* 0x80000005ff0f7221 */ /* 0x002fe20000000000 */
[--C-:B-----5:R-:W-:Y:S01]  /*0400*/  FADD R9, R9, -R20.reuse ;  /* 0x8000001409097221 */ /* 0x120fe20000000000 */
[--C-:B------:R-:W-:Y:S01]  /*0410*/  FADD R19, R10, -R20.reuse ;  /* 0x800000140a137221 */ /* 0x100fe20000000000 */
[--C-:B------:R-:W-:Y:S01]  /*0420*/  FADD R3, R8, -R20.reuse ;  /* 0x8000001408037221 */ /* 0x100fe20000000000 */
[----:B------:R-:W-:Y:S01]  /*0430*/  FADD R11, R11, -R20 ;  /* 0x800000140b0b7221 */ /* 0x000fe20000000000 */
[C---:B------:R-:W-:Y:S01]  /*0440*/  FMUL R8, R2.reuse, R9 ;  /* 0x0000000902087220 */ /* 0x040fe20000400000 */
[C---:B------:R-:W-:Y:S01]  /*0450*/  FMUL R9, R2.reuse, R19 ;  /* 0x0000001302097220 */ /* 0x040fe20000400000 */
[----:B------:R-:W-:Y:S01]  /*0460*/  @!P4 FMUL R21, R21, 0.5 ;  /* 0x3f0000001515c820 */ /* 0x000fe20000400000 */
[C---:B------:R-:W-:Y:S01]  /*0470*/  FMUL R3, R2.reuse, R3 ;  /* 0x0000000302037220 */ /* 0x040fe20000400000 */
[----:B------:R-:W-:Y:S01]  /*0480*/  FADD R16, RZ, -R6 ;  /* 0x80000006ff107221 */ /* 0x000fe20000000000 */
[----:B------:R-:W-:Y:S01]  /*0490*/  FMUL R11, R2, R11 ;  /* 0x0000000b020b7220 */ /* 0x000fe20000400000 */
[----:B------:R-:W-:Y:S01]  /*04a0*/  FMUL R15, R15, 1.4426950216293334961 ;  /* 0x3fb8aa3b0f0f7820 */ /* 0x000fe20000400000 */
[----:B------:R-:W0:Y:S01]  /*04b0*/  MUFU.EX2 R12, R21 ;  /* 0x00000015000c7308 */ /* 0x000e220000000800 */
[C-C-:B------:R-:W-:Y:S01]  /*04c0*/  FFMA R8, R14.reuse, R8, R13.reuse ;  /* 0x000000080e087223 */ /* 0x140fe2000000000d */
[C---:B------:R-:W-:Y:S01]  /*04d0*/  FFMA R9, R14.reuse, R9, R13 ;  /* 0x000000090e097223 */ /* 0x040fe2000000000d */
[----:B------:R-:W-:Y:S01]  /*04e0*/  FADD R17, RZ, -R7 ;  /* 0x80000007ff117221 */ /* 0x000fe20000000000 */
[----:B------:R-:W-:Y:S01]  /*04f0*/  FFMA R3, R14, R3, R13 ;  /* 0x000000030e037223 */ /* 0x000fe2000000000d */
[----:B------:R-:W-:Y:S01]  /*0500*/  FMUL R16, R16, 1.4426950216293334961 ;  /* 0x3fb8aa3b10107820 */ /* 0x000fe20000400000 */
[----:B------:R-:W-:Y:S01]  /*0510*/  FADD R18, RZ, -R8 ;  /* 0x80000008ff127221 */ /* 0x000fe20000000000 */
[----:B------:R-:W-:Y:S01]  /*0520*/  FADD R2, RZ, -R9 ;  /* 0x80000009ff027221 */ /* 0x000fe20000000000 */
[----:B------:R-:W-:Y:S01]  /*0530*/  FFMA R13, R14, R11, R13 ;  /* 0x0000000b0e0d7223 */ /* 0x000fe2000000000d */
[----:B------:R-:W-:Y:S01]  /*0540*/  FSETP.GEU.AND P1, PT, R15, -126, PT ;  /* 0xc2fc00000f00780b */ /* 0x000fe20003f2e000 */
[----:B------:R-:W-:Y:S01]  /*0550*/  FMUL R17, R17, 1.4426950216293334961 ;  /* 0x3fb8aa3b11117820 */ /* 0x000fe20000400000 */
[----:B------:R-:W-:Y:S01]  /*0560*/  FADD R10, RZ, -R3 ;  /* 0x80000003ff0a7221 */ /* 0x000fe20000000000 */
[----:B------:R-:W-:Y:S01]  /*0570*/  FMUL R18, R18, 1.4426950216293334961 ;  /* 0x3fb8aa3b12127820 */ /* 0x000fe20000400000 */
[----:B------:R-:W-:Y:S01]  /*0580*/  FMUL R11, R2, 1.4426950216293334961 ;  /* 0x3fb8aa3b020b7820 */ /* 0x000fe20000400000 */
[----:B------:R-:W-:Y:S01]  /*0590*/  FSETP.GEU.AND P0, PT, R16, -126, PT ;  /* 0xc2fc00001000780b */ /* 0x000fe20003f0e000 */
[----:B------:R-:W-:Y:S01]  /*05a0*/  FADD R2, RZ, -R13 ;  /* 0x8000000dff027221 */ /* 0x000fe20000000000 */
[----:B------:R-:W-:Y:S01]  /*05b0*/  FMUL R10, R10, 1.4426950216293334961 ;  /* 0x3fb8aa3b0a0a7820 */ /* 0x000fe20000400000 */
[----:B------:R-:W-:-:S02]  /*05c0*/  FSETP.GEU.AND P2, PT, R17, -126, PT ;  /* 0xc2fc00001100780b */ /* 0x000fc40003f4e000 */
[----:B------:R-:W-:Y:S01]  /*05d0*/  FSETP.GEU.AND P5, PT, R18, -126, PT ;  /* 0xc2fc00001200780b */ /* 0x000fe20003fae000 */
[----:B------:R-:W-:Y:S01]  /*05e0*/  FMUL R14, R2, 1.4426950216293334961 ;  /* 0x3fb8aa3b020e7820 */ /* 0x000fe20000400000 */
[----:B------:R-:W-:Y:S01]  /*05f0*/  FSETP.GEU.AND P3, PT, R11, -126, PT ;  /* 0xc2fc00000b00780b */ /* 0x000fe20003f6e000 */
[----:B0-----:R-:W-:Y:S01]  /*0600*/  @!P4 FMUL R12, R12, R12 ;  /* 0x0000000c0c0cc220 */ /* 0x001fe20000400000 */
[----:B------:R-:W-:Y:S02]  /*0610*/  FSETP.GEU.AND P6, PT, R10, -126, PT ;  /* 0xc2fc00000a00780b */ /* 0x000fe40003fce000 */
[----:B------:R-:W-:Y:S01]  /*0620*/  FSETP.GEU.AND P4, PT, R14, -126, PT ;  /* 0xc2fc00000e00780b */ /* 0x000fe20003f8e000 */
[----:B------:R-:W-:Y:S01]  /*0630*/  @!P1 FMUL R15, R15, 0.5 ;  /* 0x3f0000000f0f9820 */ /* 0x000fe20000400000 */
[----:B------:R-:W-:-:S03]  /*0640*/  @!P0 FMUL R16, R16, 0.5 ;  /* 0x3f00000010108820 */ /* 0x000fc60000400000 */
[----:B------:R-:W-:Y:S02]  /*0650*/  @!P2 FMUL R17, R17, 0.5 ;  /* 0x3f0000001111a820 */ /* 0x000fe40000400000 */
[----:B------:R-:W0:Y:S01]  /*0660*/  MUFU.EX2 R15, R15 ;  /* 0x0000000f000f7308 */ /* 0x000e220000000800 */
[----:B------:R-:W-:Y:S01]  /*0670*/  @!P5 FMUL R18, R18, 0.5 ;  /* 0x3f0000001212d820 */ /* 0x000fe20000400000 */
[----:B------:R-:W-:Y:S02]  /*0680*/  @!P3 FMUL R11, R11, 0.5 ;  /* 0x3f0000000b0bb820 */ /* 0x000fe40000400000 */
[----:B------:R-:W-:-:S04]  /*0690*/  @!P6 FMUL R10, R10, 0.5 ;  /* 0x3f0000000a0ae820 */ /* 0x000fc80000400000 */
[----:B------:R-:W1:Y:S01]  /*06a0*/  MUFU.EX2 R16, R16 ;  /* 0x0000001000107308 */ /* 0x000e620000000800 */
[----:B------:R-:W-:-:S07]  /*06b0*/  @!P4 FMUL R14, R14, 0.5 ;  /* 0x3f0000000e0ec820 */ /* 0x000fce0000400000 */
[----:B------:R-:W2:Y:S08]  /*06c0*/  MUFU.EX2 R17, R17 ;  /* 0x0000001100117308 */ /* 0x000eb00000000800 */
[----:B------:R-:W3:Y:S01]  /*06d0*/  MUFU.EX2 R18, R18 ;  /* 0x0000001200127308 */ /* 0x000ee20000000800 */
[----:B------:R-:W-:-:S07]  /*06e0*/  FADD R2, R12, 1 ;  /* 0x3f8000000c027421 */ /* 0x000fce0000000000 */
[----:B------:R-:W4:Y:S01]  /*06f0*/  MUFU.EX2 R11, R11 ;  /* 0x0000000b000b7308 */ /* 0x000f220000000800 */
[----:B0-----:R-:W-:-:S07]  /*0700*/  @!P1 FMUL R15, R15, R15 ;  /* 0x0000000f0f0f9220 */ /* 0x001fce0000400000 */
[----:B------:R-:W0:Y:S08]  /*0710*/  MUFU.EX2 R10, R10 ;  /* 0x0000000a000a7308 */ /* 0x000e300000000800 */
[----:B------:R-:W5:Y:S01]  /*0720*/  MUFU.EX2 R19, R14 ;  /* 0x0000000e00137308 */ /* 0x000f620000000800 */
[----:B-1----:R-:W-:Y:S01]  /*0730*/  @!P0 FMUL R16, R16, R16 ;  /* 0x0000001010108220 */ /* 0x002fe20000400000 */
[----:B------:R-:W-:Y:S01]  /*0740*/  FSETP.GT.AND P1, PT, R2, 8.50705917302346158658e+37, PT ;  /* 0x7e8000000200780b */ /* 0x000fe20003f24000 */
[----:B------:R-:W-:Y:S01]  /*0750*/  FADD R12, R15, 1 ;  /* 0x3f8000000f0c7421 */ /* 0x000fe20000000000 */
[----:B--2---:R-:W-:Y:S01]  /*0760*/  @!P2 FMUL R17, R17, R17 ;  /* 0x000000111111a220 */ /* 0x004fe20000400000 */
[----:B------:R-:W-:Y:S01]  /*0770*/  FADD R20, R16, 1 ;  /* 0x3f80000010147421 */ /* 0x000fe20000000000 */
[----:B---3--:R-:W-:Y:S01]  /*0780*/  @!P5 FMUL R18, R18, R18 ;  /* 0x000000121212d220 */ /* 0x008fe20000400000 */
[----:B----4-:R-:W-:Y:S01]  /*0790*/  @!P3 FMUL R11, R11, R11 ;  /* 0x0000000b0b0bb220 */ /* 0x010fe20000400000 */
[----:B------:R-:W-:Y:S01]  /*07a0*/  HFMA2.MMA R15, -RZ, RZ, 1.625, 0 ;  /* 0x3e800000ff0f7435 */ /* 0x000fe200000001ff */
[----:B------:R-:W-:Y:S01]  /*07b0*/  FSETP.GT.AND P0, PT, R12, 8.50705917302346158658e+37, PT ;  /* 0x7e8000000c00780b */ /* 0x000fe20003f04000 */
[----:B------:R-:W-:Y:S01]  /*07c0*/  FADD R16, R17, 1 ;  /* 0x3f80000011107421 */ /* 0x000fe20000000000 */
[----:B0-----:R-:W-:Y:S01]  /*07d0*/  @!P6 FMUL R10, R10, R10 ;  /* 0x0000000a0a0ae220 */ /* 0x001fe20000400000 */
[----:B------:R-:W-:Y:S01]  /*07e0*/  FADD R17, R18, 1 ;  /* 0x3f80000012117421 */ /* 0x000fe20000000000 */
[----:B------:R-:W-:Y:S01]  /*07f0*/  FSETP.GT.AND P2, PT, R20, 8.50705917302346158658e+37, PT ;  /* 0x7e8000001400780b */ /* 0x000fe20003f44000 */
[----:B-----5:R-:W-:Y:S01]  /*0800*/  @!P4 FMUL R19, R19, R19 ;  /* 0x000000131313c220 */ /* 0x020fe20000400000 */
[----:B------:R-:W-:Y:S01]  /*0810*/  FADD R18, R11, 1 ;  /* 0x3f8000000b127421 */ /* 0x000fe20000000000 */
[----:B------:R-:W-:-:S02]  /*0820*/  FADD R21, R10, 1 ;  /* 0x3f8000000a157421 */ /* 0x000fc40000000000 */
[----:B------:R-:W-:Y:S01]  /*0830*/  FADD R22, R19, 1 ;  /* 0x3f80000013167421 */ /* 0x000fe20000000000 */
[----:B------:R-:W-:Y:S01]  /*0840*/  FSETP.GT.AND P6, PT, R16, 8.50705917302346158658e+37, PT ;  /* 0x7e8000001000780b */ /* 0x000fe20003fc4000 */
[----:B------:R-:W-:Y:S01]  /*0850*/  @P1 FMUL R2, R2, 0.25 ;  /* 0x3e80000002021820 */ /* 0x000fe20000400000 */
[----:B------:R-:W-:Y:S02]  /*0860*/  FSETP.GT.AND P4, PT, R17, 8.50705917302346158658e+37, PT ;  /* 0x7e8000001100780b */ /* 0x000fe40003f84000 */
[----:B------:R-:W-:Y:S01]  /*0870*/  FSEL R23, R15, 1, P1 ;  /* 0x3f8000000f177808 */ /* 0x000fe20000800000 */
[----:B------:R-:W-:Y:S01]  /*0880*/  @P0 FMUL R12, R12, 0.25 ;  /* 0x3e8000000c0c0820 */ /* 0x000fe20000400000 */
[----:B------:R-:W-:Y:S01]  /*0890*/  FSETP.GT.AND P3, PT, R18, 8.50705917302346158658e+37, PT ;  /* 0x7e8000001200780b */ /* 0x000fe20003f64000 */
[----:B------:R-:W-:Y:S01]  /*08a0*/  @P2 FMUL R20, R20, 0.25 ;  /* 0x3e80000014142820 */ /* 0x000fe20000400000 */
[----:B------:R-:W-:Y:S01]  /*08b0*/  FSETP.GT.AND P5, PT, R21, 8.50705917302346158658e+37, PT ;  /* 0x7e8000001500780b */ /* 0x000fe20003fa4000 */
[----:B------:R-:W0:Y:S01]  /*08c0*/  LDC.64 R10, c[0x0][0x210] ;  /* 0x00008400ff0a7b82 */ /* 0x000e220000000a00 */
[----:B------:R-:W-:Y:S01]  /*08d0*/  FSETP.GT.AND P1, PT, R22, 8.50705917302346158658e+37, PT ;  /* 0x7e8000001600780b */ /* 0x000fe20003f24000 */
[----:B------:R-:W1:Y:S02]  /*08e0*/  MUFU.RCP R2, R2 ;  /* 0x0000000200027308 */ /* 0x000e640000001000 */
[----:B------:R-:W-:-:S02]  /*08f0*/  @P6 FMUL R16, R16, 0.25 ;  /* 0x3e80000010106820 */ /* 0x000fc40000400000 */
[----:B------:R-:W-:-:S04]  /*0900*/  @P4 FMUL R17, R17, 0.25 ;  /* 0x3e80000011114820 */ /* 0x000fc80000400000 */
[----:B------:R-:W2:Y:S01]  /*0910*/  MUFU.RCP R12, R12 ;  /* 0x0000000c000c7308 */ /* 0x000ea20000001000 */
[----:B------:R-:W-:Y:S01]  /*0920*/  @P3 FMUL R18, R18, 0.25 ;  /* 0x3e80000012123820 */ /* 0x000fe20000400000 */
[----:B------:R-:W-:Y:S02]  /*0930*/  @P5 FMUL R21, R21, 0.25 ;  /* 0x3e80000015155820 */ /* 0x000fe40000400000 */
[----:B------:R-:W-:-:S04]  /*0940*/  @P1 FMUL R22, R22, 0.25 ;  /* 0x3e80000016161820 */ /* 0x000fc80000400000 */
[----:B------:R-:W3:Y:S01]  /*0950*/  MUFU.RCP R14, R20 ;  /* 0x00000014000e7308 */ /* 0x000ee20000001000 */
[C---:B------:R-:W-:Y:S02]  /*0960*/  FSEL R25, R15.reuse, 1, P0 ;  /* 0x3f8000000f197808 */ /* 0x040fe40000000000 */
[----:B------:R-:W-:-:S05]  /*0970*/  FSEL R27, R15, 1, P2 ;  /* 0x3f8000000f1b7808 */ /* 0x000fca0001000000 */
[----:B------:R-:W4:Y:S08]  /*0980*/  MUFU.RCP R16, R16 ;  /* 0x0000001000107308 */ /* 0x000f300000001000 */
[----:B------:R1:W5:Y:S08]  /*0990*/  MUFU.RCP R19, R21 ;  /* 0x0000001500137308 */ /* 0x0003700000001000 */
[----:B------:R-:W0:Y:S01]  /*09a0*/  MUFU.RCP R17, R17 ;  /* 0x0000001100117308 */ /* 0x000e220000001000 */
[----:B-1----:R-:W-:-:S07]  /*09b0*/  FMUL R21, R2, R23 ;  /* 0x0000001702157220 */ /* 0x002fce0000400000 */
[----:B------:R-:W1:Y:S08]  /*09c0*/  MUFU.RCP R18, R18 ;  /* 0x0000001200127308 */ /* 0x000e700000001000 */
[----:B------:R-:W1:Y:S01]  /*09d0*/  MUFU.RCP R20, R22 ;  /* 0x0000001600147308 */ /* 0x000e620000001000 */
[----:B--2---:R-:W-:Y:S01]  /*09e0*/  FMUL R12, R12, R25 ;  /* 0x000000190c0c7220 */ /* 0x004fe20000400000 */
[----:B---3--:R-:W-:Y:S01]  /*09f0*/  FMUL R23, R14, R27 ;  /* 0x0000001b0e177220 */ /* 0x008fe20000400000 */
[----:B------:R-:W-:-:S02]  /*0a00*/  FSEL R25, R15, 1, P6 ;  /* 0x3f8000000f197808 */ /* 0x000fc40003000000 */
[C---:B------:R-:W-:Y:S02]  /*0a10*/  FSEL R2, R15.reuse, 1, P5 ;  /* 0x3f8000000f027808 */ /* 0x040fe40002800000 */
[C---:B------:R-:W-:Y:S02]  /*0a20*/  FSEL R14, R15.reuse, 1, P4 ;  /* 0x3f8000000f0e7808 */ /* 0x040fe40002000000 */
[C---:B------:R-:W-:Y:S02]  /*0a30*/  FSEL R27, R15.reuse, 1, P3 ;  /* 0x3f8000000f1b7808 */ /* 0x040fe40001800000 */
[----:B------:R-:W-:Y:S01]  /*0a40*/  FSEL R15, R15, 1, P1 ;  /* 0x3f8000000f0f7808 */ /* 0x000fe20000800000 */
[----:B----4-:R-:W-:Y:S01]  /*0a50*/  FMUL R16, R16, R25 ;  /* 0x0000001910107220 */ /* 0x010fe20000400000 */
[----:B-----5:R-:W-:Y:S01]  /*0a60*/  FMUL R2, R19, R2 ;  /* 0x0000000213027220 */ /* 0x020fe20000400000 */
[----:B0-----:R-:W-:Y:S01]  /*0a70*/  FMUL R17, R17, R14 ;  /* 0x0000000e11117220 */ /* 0x001fe20000400000 */
[----:B-1----:R-:W-:Y:S01]  /*0a80*/  FMUL R18, R18, R27 ;  /* 0x0000001b12127220 */ /* 0x002fe20000400000 */
[----:B------:R-:W-:Y:S01]  /*0a90*/  FMUL R20, R20, R15 ;  /* 0x0000000f14147220 */ /* 0x000fe20000400000 */
[----:B------:R-:W-:Y:S01]  /*0aa0*/  FMUL R7, R7, R16 ;  /* 0x0000001007077220 */ /* 0x000fe20000400000 */
[----:B------:R-:W-:-:S04]  /*0ab0*/  IMAD.WIDE R10, R0, 0x4, R10 ;  /* 0x00000004000a7825 */ /* 0x000fc800078e020a */
[----:B------:R-:W-:Y:S01]  /*0ac0*/  FMUL R4, R4, R21 ;  /* 0x0000001504047220 */ /* 0x000fe20000400000 */
[----:B------:R-:W-:Y:S01]  /*0ad0*/  FMUL R5, R5, R12 ;  /* 0x0000000c05057220 */ /* 0x000fe20000400000 */
[----:B------:R-:W-:Y:S01]  /*0ae0*/  FMUL R6, R6, R23 ;  /* 0x0000001706067220 */ /* 0x000fe20000400000 */
[----:B------:R-:W-:Y:S01]  /*0af0*/  FMUL R16, R3, R2 ;  /* 0x0000000203107220 */ /* 0x000fe20000400000 */
[----:B------:R-:W-:Y:S01]  /*0b00*/  FMUL R17, R8, R17 ;  /* 0x0000001108117220 */ /* 0x000fe20000400000 */
[----:B------:R-:W-:Y:S01]  /*0b10*/  FMUL R18, R9, R18 ;  /* 0x0000001209127220 */ /* 0x000fe20000400000 */
[----:B------:R-:W-:Y:S01]  /*0b20*/  FMUL R19, R13, R20 ;  /* 0x000000140d137220 */ /* 0x000fe20000400000 */
[----:B------:R-:W-:Y:S04]  /*0b30*/  STG.E.128 desc[UR4][R10.64], R4 ;  /* 0x000000040a007986 */ /* 0x000fe8000c101d04 */
[----:B------:R-:W-:Y:S01]  /*0b40*/  STG.E.128 desc[UR4][R10.64+0x800], R16 ;  /* 0x000800100a007986 */ /* 0x000fe2000c101d04 */
[----:B------:R-:W-:Y:S05]  /*0b50*/  EXIT ;  /* 0x000000000000794d */ /* 0x000fea0003800000 */
.L_x_0:
[----:B------:R-:W-:-:S00]  /*0b60*/  BRA `(.L_x_0) ;  /* 0xfffffffc00fc7947 */ /* 0x000fc0000383ffff */
[----:B------:R-:W-:-:S00]  /*0b70*/  NOP ;  /* 0x0000000000007918 */ /* 0x000fc00000000000 */
        /* <DEDUP_REMOVED lines=8> */
.L_x_1:


//--------------------- .nv.constant0.triton_poi_fused_native_group_norm_silu_7 --------------------------
	.section	.nv.constant0.triton_poi_fused_native_group_norm_silu_7,"a",@progbits
	.sectionflags	@""
	.align	4
.nv.constant0.triton_poi_fused_native_group_norm_silu_7:
	.zero		580
